	.headerflags	@"EF_CUDA_TEXMODE_UNIFIED EF_CUDA_64BIT_ADDRESS EF_CUDA_ACCELERATORS EF_CUDA_SM90 EF_CUDA_VIRTUAL_SM(EF_CUDA_SM90)"
	.elftype	@"ET_EXEC"


//--------------------- .nv.info                  --------------------------
	.section	.nv.info,"",@"SHT_CUDA_INFO"
	.align	4


	//----- nvinfo : EIATTR_REGCOUNT
	.align		4
        /*0000*/ 	.byte	0x04, 0x2f
        /*0002*/ 	.short	(.L_1 - .L_0)
	.align		4
.L_0:
        /*0004*/ 	.word	index@(triton_poi_fused_cat_2)
        /*0008*/ 	.word	0x00000016


	//----- nvinfo : EIATTR_MIN_STACK_SIZE
	.align		4
.L_1:
        /*000c*/ 	.byte	0x04, 0x12
        /*000e*/ 	.short	(.L_3 - .L_2)
	.align		4
.L_2:
        /*0010*/ 	.word	index@(triton_poi_fused_cat_2)
        /*0014*/ 	.word	0x00000000


	//----- nvinfo : EIATTR_FRAME_SIZE
	.align		4
.L_3:
        /*0018*/ 	.byte	0x04, 0x11
        /*001a*/ 	.short	(.L_5 - .L_4)
	.align		4
.L_4:
        /*001c*/ 	.word	index@(triton_poi_fused_cat_2)
        /*0020*/ 	.word	0x00000000


	//----- nvinfo : EIATTR_MIN_STACK_SIZE
	.align		4
.L_5:
        /*0024*/ 	.byte	0x04, 0x12
        /*0026*/ 	.short	(.L_7 - .L_6)
	.align		4
.L_6:
        /*0028*/ 	.word	index@(triton_poi_fused_cat_2)
        /*002c*/ 	.word	0x00000000
.L_7:


//--------------------- .nv.info.triton_poi_fused_cat_2 --------------------------
	.section	.nv.info.triton_poi_fused_cat_2,"",@"SHT_CUDA_INFO"
	.sectionflags	@""
	.align	4


	//----- nvinfo : EIATTR_CUDA_API_VERSION
	.align		4
        /*0000*/ 	.byte	0x04, 0x37
        /*0002*/ 	.short	(.L_9 - .L_8)
.L_8:
        /*0004*/ 	.word	0x0000007c


	//----- nvinfo : EIATTR_KPARAM_INFO
	.align		4
.L_9:
        /*0008*/ 	.byte	0x04, 0x17
        /*000a*/ 	.short	(.L_11 - .L_10)
.L_10:
        /*000c*/ 	.word	0x00000000
        /*0010*/ 	.short	0x0006
        /*0012*/ 	.short	0x0030
        /*0014*/ 	.byte	0x00, 0xf0, 0x11, 0x00


	//----- nvinfo : EIATTR_KPARAM_INFO
	.align		4
.L_11:
        /*0018*/ 	.byte	0x04, 0x17
        /*001a*/ 	.short	(.L_13 - .L_12)
.L_12:
        /*001c*/ 	.word	0x00000000
        /*0020*/ 	.short	0x0005
        /*0022*/ 	.short	0x0028
        /*0024*/ 	.byte	0x00, 0xf4, 0x21, 0x00


	//----- nvinfo : EIATTR_KPARAM_INFO
	.align		4
.L_13:
        /*0028*/ 	.byte	0x04, 0x17
        /*002a*/ 	.short	(.L_15 - .L_14)
.L_14:
        /*002c*/ 	.word	0x00000000
        /*0030*/ 	.short	0x0004
        /*0032*/ 	.short	0x0020
        /*0034*/ 	.byte	0x00, 0xf4, 0x21, 0x00


	//----- nvinfo : EIATTR_KPARAM_INFO
	.align		4
.L_15:
        /*0038*/ 	.byte	0x04, 0x17
        /*003a*/ 	.short	(.L_17 - .L_16)
.L_16:
        /*003c*/ 	.word	0x00000000
        /*0040*/ 	.short	0x0003
        /*0042*/ 	.short	0x0018
        /*0044*/ 	.byte	0x00, 0xf4, 0x21, 0x00


	//----- nvinfo : EIATTR_KPARAM_INFO
	.align		4
.L_17:
        /*0048*/ 	.byte	0x04, 0x17
        /*004a*/ 	.short	(.L_19 - .L_18)
.L_18:
        /*004c*/ 	.word	0x00000000
        /*0050*/ 	.short	0x0002
        /*0052*/ 	.short	0x0010
        /*0054*/ 	.byte	0x00, 0xf4, 0x21, 0x00


	//----- nvinfo : EIATTR_KPARAM_INFO
	.align		4
.L_19:
        /*0058*/ 	.byte	0x04, 0x17
        /*005a*/ 	.short	(.L_21 - .L_20)
.L_20:
        /*005c*/ 	.word	0x00000000
        /*0060*/ 	.short	0x0001
        /*0062*/ 	.short	0x0008
        /*0064*/ 	.byte	0x00, 0xf4, 0x21, 0x00


	//----- nvinfo : EIATTR_KPARAM_INFO
	.align		4
.L_21:
        /*0068*/ 	.byte	0x04, 0x17
        /*006a*/ 	.short	(.L_23 - .L_22)
.L_22:
        /*006c*/ 	.word	0x00000000
        /*0070*/ 	.short	0x0000
        /*0072*/ 	.short	0x0000
        /*0074*/ 	.byte	0x00, 0xf4, 0x21, 0x00


	//----- nvinfo : EIATTR_SPARSE_MMA_MASK
	.align		4
.L_23:
        /*0078*/ 	.byte	0x03, 0x50
        /*007a*/ 	.short	0x0000


	//----- nvinfo : EIATTR_MAXREG_COUNT
	.align		4
        /*007c*/ 	.byte	0x03, 0x1b
        /*007e*/ 	.short	0x00ff


	//----- nvinfo : EIATTR_EXIT_INSTR_OFFSETS
	.align		4
        /*0080*/ 	.byte	0x04, 0x1c
        /*0082*/ 	.short	(.L_25 - .L_24)


	//   ....[0]....
.L_24:
        /*0084*/ 	.word	0x00000430


	//   ....[1]....
        /*0088*/ 	.word	0x00000450


	//----- nvinfo : EIATTR_REQNTID
	.align		4
.L_25:
        /*008c*/ 	.byte	0x04, 0x10
        /*008e*/ 	.short	(.L_27 - .L_26)
.L_26:
        /*0090*/ 	.word	0x00000080
        /*0094*/ 	.word	0x00000001
        /*0098*/ 	.word	0x00000001


	//----- nvinfo : EIATTR_CBANK_PARAM_SIZE
	.align		4
.L_27:
        /*009c*/ 	.byte	0x03, 0x19
        /*009e*/ 	.short	0x0034


	//----- nvinfo : EIATTR_PARAM_CBANK
	.align		4
        /*00a0*/ 	.byte	0x04, 0x0a
        /*00a2*/ 	.short	(.L_29 - .L_28)
	.align		4
.L_28:
        /*00a4*/ 	.word	index@(.nv.constant0.triton_poi_fused_cat_2)
        /*00a8*/ 	.short	0x0210
        /*00aa*/ 	.short	0x0034


	//----- nvinfo : EIATTR_SW_WAR
	.align		4
.L_29:
        /*00ac*/ 	.byte	0x04, 0x36
        /*00ae*/ 	.short	(.L_31 - .L_30)
.L_30:
        /*00b0*/ 	.word	0x00000008
.L_31:


//--------------------- .nv.callgraph             --------------------------
	.section	.nv.callgraph,"",@"SHT_CUDA_CALLGRAPH"
	.align	4
	.sectionentsize	8
	.align		4
        /*0000*/ 	.word	0x00000000
	.align		4
        /*0004*/ 	.word	0xffffffff
	.align		4
        /*0008*/ 	.word	0x00000000
	.align		4
        /*000c*/ 	.word	0xfffffffe
	.align		4
        /*0010*/ 	.word	0x00000000
	.align		4
        /*0014*/ 	.word	0xfffffffd
	.align		4
        /*0018*/ 	.word	0x00000000
	.align		4
        /*001c*/ 	.word	0xfffffffc


//--------------------- .text.triton_poi_fused_cat_2 --------------------------
	.section	.text.triton_poi_fused_cat_2,"ax",@progbits
	.align	128
        .global         triton_poi_fused_cat_2
        .type           triton_poi_fused_cat_2,@function
        .size           triton_poi_fused_cat_2,(.L_x_1 - triton_poi_fused_cat_2)
        .other          triton_poi_fused_cat_2,@"STO_CUDA_ENTRY STV_DEFAULT"
triton_poi_fused_cat_2:
.text.triton_poi_fused_cat_2:
[----:B------:R-:W0:Y:S02]  /*0000*/  LDC R1, c[0x0][0x28] ;  /* 0x00000a00ff017b82 */ /* 0x000e240000000800 */
[----:B------:R-:W1:Y:S01]  /*0010*/  S2R R0, SR_TID.X ;  /* 0x0000000000007919 */ /* 0x000e620000002100 */
[----:B------:R-:W2:Y:S01]  /*0020*/  LDC.64 R6, c[0x0][0x218] ;  /* 0x00008600ff067b82 */ /* 0x000ea20000000a00 */
[----:B------:R-:W-:Y:S01]  /*0030*/  ULDC.64 UR4, c[0x0][0x208] ;  /* 0x0000820000047ab9 */ /* 0x000fe20000000a00 */
[----:B------:R-:W-:Y:S01]  /*0040*/  IMAD.MOV.U32 R18, RZ, RZ, RZ ;  /* 0x000000ffff127224 */ /* 0x000fe200078e00ff */
[----:B------:R-:W3:Y:S05]  /*0050*/  S2R R3, SR_CTAID.X ;  /* 0x0000000000037919 */ /* 0x000eea0000002500 */
[----:B------:R-:W4:Y:S01]  /*0060*/  LDC.64 R8, c[0x0][0x220] ;  /* 0x00008800ff087b82 */ /* 0x000f220000000a00 */
[----:B-1----:R-:W-:-:S02]  /*0070*/  LOP3.LUT R0, R0, 0x7f, RZ, 0xc0, !PT ;  /* 0x0000007f00007812 */ /* 0x002fc400078ec0ff */
[----:B---3--:R-:W-:-:S03]  /*0080*/  SHF.R.S32.HI R2, RZ, 0x18, R3 ;  /* 0x00000018ff027819 */ /* 0x008fc60000011403 */
[----:B------:R-:W-:Y:S01]  /*0090*/  IMAD R0, R3, 0x80, R0 ;  /* 0x0000008003007824 */ /* 0x000fe200078e0200 */
[----:B------:R-:W-:-:S03]  /*00a0*/  SGXT R3, R2, 0x1 ;  /* 0x000000010203781a */ /* 0x000fc60000000200 */
[----:B------:R-:W-:Y:S01]  /*00b0*/  IMAD.HI R11, R0, 0x78787879, RZ ;  /* 0x78787879000b7827 */ /* 0x000fe200078e02ff */
[----:B------:R-:W-:-:S04]  /*00c0*/  LEA.HI R3, R3, R0, RZ, 0x4 ;  /* 0x0000000003037211 */ /* 0x000fc800078f20ff */
[----:B------:R-:W-:Y:S02]  /*00d0*/  SHF.R.U32.HI R10, RZ, 0x1f, R11 ;  /* 0x0000001fff0a7819 */ /* 0x000fe4000001160b */
[----:B------:R-:W-:Y:S02]  /*00e0*/  SHF.R.S32.HI R13, RZ, 0x4, R3 ;  /* 0x00000004ff0d7819 */ /* 0x000fe40000011403 */
[----:B------:R-:W-:Y:S02]  /*00f0*/  LOP3.LUT R15, R3, 0xfffffff0, RZ, 0xc0, !PT ;  /* 0xfffffff0030f7812 */ /* 0x000fe400078ec0ff */
[----:B------:R-:W-:Y:S01]  /*0100*/  LEA.HI.SX32 R11, R11, R10, 0x17 ;  /* 0x0000000a0b0b7211 */ /* 0x000fe200078fbaff */
[----:B------:R-:W-:-:S04]  /*0110*/  IMAD.HI R2, R13, 0x78787879, RZ ;  /* 0x787878790d027827 */ /* 0x000fc800078e02ff */
[----:B------:R-:W-:Y:S01]  /*0120*/  IMAD.IADD R10, R0, 0x1, -R15 ;  /* 0x00000001000a7824 */ /* 0x000fe200078e0a0f */
[----:B------:R-:W-:-:S03]  /*0130*/  SHF.R.U32.HI R5, RZ, 0x1f, R2 ;  /* 0x0000001fff057819 */ /* 0x000fc60000011602 */
[----:B------:R-:W-:Y:S01]  /*0140*/  IMAD R10, R11, 0x200, R10 ;  /* 0x000002000b0a7824 */ /* 0x000fe200078e020a */
[----:B------:R-:W-:Y:S02]  /*0150*/  LEA.HI.SX32 R12, R2, R5, 0x1b ;  /* 0x00000005020c7211 */ /* 0x000fe400078fdaff */
[----:B------:R-:W1:Y:S03]  /*0160*/  LDC.64 R2, c[0x0][0x230] ;  /* 0x00008c00ff027b82 */ /* 0x000e660000000a00 */
[----:B------:R-:W-:-:S04]  /*0170*/  IMAD R13, R12, -0x44, R13 ;  /* 0xffffffbc0c0d7824 */ /* 0x000fc800078e020d */
[C---:B------:R-:W-:Y:S01]  /*0180*/  VIADD R15, R13.reuse, 0xfffffffc ;  /* 0xfffffffc0d0f7836 */ /* 0x040fe20000000000 */
[----:B------:R-:W3:Y:S01]  /*0190*/  LDC.64 R4, c[0x0][0x228] ;  /* 0x00008a00ff047b82 */ /* 0x000ee20000000a00 */
[C-C-:B------:R-:W-:Y:S01]  /*01a0*/  IMAD R12, R13.reuse, 0x10, R10.reuse ;  /* 0x000000100d0c7824 */ /* 0x140fe200078e020a */
[----:B------:R-:W-:Y:S01]  /*01b0*/  ISETP.GT.AND P1, PT, R13, 0x23, PT ;  /* 0x000000230d00780c */ /* 0x000fe20003f24270 */
[C---:B------:R-:W-:Y:S01]  /*01c0*/  IMAD R17, R15.reuse, 0x10, R10 ;  /* 0x000000100f117824 */ /* 0x040fe200078e020a */
[----:B------:R-:W-:Y:S01]  /*01d0*/  ISETP.GE.U32.AND P0, PT, R15, 0x20, PT ;  /* 0x000000200f00780c */ /* 0x000fe20003f06070 */
[----:B------:R-:W-:Y:S01]  /*01e0*/  VIADD R19, R12, 0xfffffdc0 ;  /* 0xfffffdc00c137836 */ /* 0x000fe20000000000 */
[C---:B------:R-:W-:Y:S01]  /*01f0*/  ISETP.LT.AND P5, PT, R0.reuse, 0x1100, P1 ;  /* 0x000011000000780c */ /* 0x040fe20000fa1270 */
[----:B--2---:R-:W-:Y:S01]  /*0200*/  IMAD.WIDE R6, R17, 0x4, R6 ;  /* 0x0000000411067825 */ /* 0x004fe200078e0206 */
[----:B------:R-:W-:Y:S02]  /*0210*/  ISETP.LT.AND P4, PT, R0, 0x1100, !P0 ;  /* 0x000011000000780c */ /* 0x000fe40004781270 */
[----:B------:R-:W-:Y:S01]  /*0220*/  CS2R R16, SRZ ;  /* 0x0000000000107805 */ /* 0x000fe2000001ff00 */
[----:B------:R-:W-:-:S02]  /*0230*/  IMAD.MOV.U32 R12, RZ, RZ, RZ ;  /* 0x000000ffff0c7224 */ /* 0x000fc400078e00ff */
[----:B----4-:R-:W-:-:S04]  /*0240*/  IMAD.WIDE R8, R15, 0x4, R8 ;  /* 0x000000040f087825 */ /* 0x010fc800078e0208 */
[----:B-1----:R-:W-:Y:S02]  /*0250*/  IMAD.WIDE R14, R13, 0x4, R2 ;  /* 0x000000040d0e7825 */ /* 0x002fe400078e0202 */
[----:B------:R-:W1:Y:S02]  /*0260*/  LDC.64 R2, c[0x0][0x210] ;  /* 0x00008400ff027b82 */ /* 0x000e640000000a00 */
[----:B------:R-:W2:Y:S01]  /*0270*/  @P4 LDG.E R12, desc[UR4][R6.64] ;  /* 0x00000004060c4981 */ /* 0x000ea2000c1e1900 */
[----:B---3--:R-:W-:-:S03]  /*0280*/  IMAD.WIDE R4, R19, 0x4, R4 ;  /* 0x0000000413047825 */ /* 0x008fc600078e0204 */
[----:B------:R-:W3:Y:S04]  /*0290*/  @P4 LDG.E.EL R16, desc[UR4][R8.64] ;  /* 0x0000000408104981 */ /* 0x000ee8000c2e1900 */
[----:B------:R-:W4:Y:S04]  /*02a0*/  @P5 LDG.E.EL R18, desc[UR4][R14.64+-0x90] ;  /* 0xffff70040e125981 */ /* 0x000f28000c2e1900 */
[----:B------:R5:W4:Y:S01]  /*02b0*/  @P5 LDG.E R17, desc[UR4][R4.64] ;  /* 0x0000000404115981 */ /* 0x000b22000c1e1900 */
[----:B------:R-:W-:Y:S01]  /*02c0*/  ISETP.GE.AND P2, PT, R13, 0x4, PT ;  /* 0x000000040d00780c */ /* 0x000fe20003f46270 */
[----:B------:R-:W-:-:S03]  /*02d0*/  IMAD R10, R11, -0x440, R0 ;  /* 0xfffffbc00b0a7824 */ /* 0x000fc600078e0200 */
[C---:B------:R-:W-:Y:S01]  /*02e0*/  ISETP.LT.AND P3, PT, R0.reuse, 0x1100, !P2 ;  /* 0x000011000000780c */ /* 0x040fe20005761270 */
[----:B------:R-:W-:Y:S02]  /*02f0*/  IMAD R11, R11, 0x40, R10 ;  /* 0x000000400b0b7824 */ /* 0x000fe400078e020a */
[----:B------:R-:W-:Y:S02]  /*0300*/  IMAD.MOV.U32 R10, RZ, RZ, RZ ;  /* 0x000000ffff0a7224 */ /* 0x000fe400078e00ff */
[----:B-1----:R-:W-:Y:S01]  /*0310*/  IMAD.WIDE R2, R11, 0x4, R2 ;  /* 0x000000040b027825 */ /* 0x002fe200078e0202 */
[----:B-----5:R-:W1:Y:S07]  /*0320*/  LDC.64 R4, c[0x0][0x238] ;  /* 0x00008e00ff047b82 */ /* 0x020e6e0000000a00 */
[----:B------:R1:W5:Y:S02]  /*0330*/  @P3 LDG.E R10, desc[UR4][R2.64] ;  /* 0x00000004020a3981 */ /* 0x000364000c1e1900 */
[----:B-1----:R-:W-:Y:S01]  /*0340*/  IMAD.WIDE R2, R0, 0x4, R4 ;  /* 0x0000000400027825 */ /* 0x002fe200078e0204 */
[----:B--2---:R-:W-:-:S02]  /*0350*/  SEL R7, R12, RZ, P4 ;  /* 0x000000ff0c077207 */ /* 0x004fc40002000000 */
[----:B---3--:R-:W-:-:S04]  /*0360*/  SEL R16, R16, RZ, P4 ;  /* 0x000000ff10107207 */ /* 0x008fc80002000000 */
[----:B------:R-:W-:Y:S02]  /*0370*/  FSETP.GT.AND P4, PT, R7, -R16, PT ;  /* 0x800000100700720b */ /* 0x000fe40003f84000 */
[----:B----4-:R-:W-:Y:S02]  /*0380*/  SEL R18, R18, RZ, P5 ;  /* 0x000000ff12127207 */ /* 0x010fe40002800000 */
[----:B------:R-:W-:Y:S01]  /*0390*/  SEL R17, R17, RZ, P5 ;  /* 0x000000ff11117207 */ /* 0x000fe20002800000 */
[----:B------:R-:W-:-:S03]  /*03a0*/  FADD R16, R7, R16 ;  /* 0x0000001007107221 */ /* 0x000fc60000000000 */
[C---:B------:R-:W-:Y:S01]  /*03b0*/  FSETP.GT.AND P5, PT, R17.reuse, -R18, PT ;  /* 0x800000121100720b */ /* 0x040fe20003fa4000 */
[----:B------:R-:W-:-:S04]  /*03c0*/  FADD R18, R17, R18 ;  /* 0x0000001211127221 */ /* 0x000fc80000000000 */
[----:B------:R-:W-:Y:S01]  /*03d0*/  @!P4 FMUL R16, R16, 0.20000000298023223877 ;  /* 0x3e4ccccd1010c820 */ /* 0x000fe20000400000 */
[----:B------:R-:W-:-:S07]  /*03e0*/  ISETP.GE.AND P4, PT, R0, 0x1100, PT ;  /* 0x000011000000780c */ /* 0x000fce0003f86270 */
[----:B------:R-:W-:Y:S01]  /*03f0*/  @!P5 FMUL R18, R18, 0.20000000298023223877 ;  /* 0x3e4ccccd1212d820 */ /* 0x000fe20000400000 */
[----:B-----5:R-:W-:-:S04]  /*0400*/  SEL R7, R10, RZ, P3 ;  /* 0x000000ff0a077207 */ /* 0x020fc80001800000 */
[----:B------:R-:W-:-:S04]  /*0410*/  @P0 FSEL R16, R18, RZ, P1 ;  /* 0x000000ff12100208 */ /* 0x000fc80000800000 */
[----:B------:R-:W-:Y:S01]  /*0420*/  SEL R7, R7, R16, !P2 ;  /* 0x0000001007077207 */ /* 0x000fe20005000000 */
[----:B------:R-:W-:Y:S06]  /*0430*/  @P4 EXIT ;  /* 0x000000000000494d */ /* 0x000fec0003800000 */
[----:B------:R-:W-:Y:S01]  /*0440*/  STG.E desc[UR4][R2.64], R7 ;  /* 0x0000000702007986 */ /* 0x000fe2000c101904 */
[----:B------:R-:W-:Y:S05]  /*0450*/  EXIT ;  /* 0x000000000000794d */ /* 0x000fea0003800000 */
.L_x_0:
[----:B------:R-:W-:-:S00]  /*0460*/  BRA `(.L_x_0) ;  /* 0xfffffffc00fc7947 */ /* 0x000fc0000383ffff */
[----:B------:R-:W-:-:S00]  /*0470*/  NOP ;  /* 0x0000000000007918 */ /* 0x000fc00000000000 */
        /* <DEDUP_REMOVED lines=8> */
.L_x_1:


//--------------------- .nv.constant0.triton_poi_fused_cat_2 --------------------------
	.section	.nv.constant0.triton_poi_fused_cat_2,"a",@progbits
	.sectionflags	@""
	.align	4
.nv.constant0.triton_poi_fused_cat_2:
	.zero		580
